//
// Generated by NVIDIA NVVM Compiler
//
// Compiler Build ID: CL-36424714
// Cuda compilation tools, release 13.0, V13.0.88
// Based on NVVM 20.0.0
//

.version 9.0
.target sm_100
.address_size 64

	// .globl	_Z11initNullGPUPiii

.visible .entry _Z11initNullGPUPiii(
	.param .u64 .ptr .align 1 _Z11initNullGPUPiii_param_0,
	.param .u32 _Z11initNullGPUPiii_param_1,
	.param .u32 _Z11initNullGPUPiii_param_2
)
{
	.reg .pred 	%p<4>;
	.reg .b32 	%r<8>;
	.reg .b64 	%rd<5>;

	ld.param.u64 	%rd1, [_Z11initNullGPUPiii_param_0];
	ld.param.u32 	%r2, [_Z11initNullGPUPiii_param_1];
	ld.param.u32 	%r3, [_Z11initNullGPUPiii_param_2];
	mov.u32 	%r4, %ctaid.x;
	mov.u32 	%r5, %ctaid.y;
	mov.u32 	%r6, %nctaid.y;
	mad.lo.s32 	%r1, %r4, %r6, %r5;
	setp.ge.s32 	%p1, %r4, %r2;
	setp.ge.s32 	%p2, %r5, %r3;
	or.pred  	%p3, %p1, %p2;
	@%p3 bra 	$L__BB0_2;
	cvta.to.global.u64 	%rd2, %rd1;
	mul.wide.s32 	%rd3, %r1, 4;
	add.s64 	%rd4, %rd2, %rd3;
	mov.b32 	%r7, 0;
	st.global.u32 	[%rd4], %r7;
$L__BB0_2:
	ret;

}
	// .globl	_Z12initValueGPUPiiii
.visible .entry _Z12initValueGPUPiiii(
	.param .u64 .ptr .align 1 _Z12initValueGPUPiiii_param_0,
	.param .u32 _Z12initValueGPUPiiii_param_1,
	.param .u32 _Z12initValueGPUPiiii_param_2,
	.param .u32 _Z12initValueGPUPiiii_param_3
)
{
	.reg .pred 	%p<4>;
	.reg .b32 	%r<8>;
	.reg .b64 	%rd<5>;

	ld.param.u64 	%rd1, [_Z12initValueGPUPiiii_param_0];
	ld.param.u32 	%r3, [_Z12initValueGPUPiiii_param_1];
	ld.param.u32 	%r4, [_Z12initValueGPUPiiii_param_2];
	ld.param.u32 	%r2, [_Z12initValueGPUPiiii_param_3];
	mov.u32 	%r5, %ctaid.x;
	mov.u32 	%r6, %ctaid.y;
	mov.u32 	%r7, %nctaid.y;
	mad.lo.s32 	%r1, %r5, %r7, %r6;
	setp.ge.s32 	%p1, %r5, %r3;
	setp.ge.s32 	%p2, %r6, %r4;
	or.pred  	%p3, %p1, %p2;
	@%p3 bra 	$L__BB1_2;
	cvta.to.global.u64 	%rd2, %rd1;
	mul.wide.s32 	%rd3, %r1, 4;
	add.s64 	%rd4, %rd2, %rd3;
	st.global.u32 	[%rd4], %r2;
$L__BB1_2:
	ret;

}
	// .globl	_Z15initIdentityGPUPiii
.visible .entry _Z15initIdentityGPUPiii(
	.param .u64 .ptr .align 1 _Z15initIdentityGPUPiii_param_0,
	.param .u32 _Z15initIdentityGPUPiii_param_1,
	.param .u32 _Z15initIdentityGPUPiii_param_2
)
{
	.reg .pred 	%p<5>;
	.reg .b32 	%r<9>;
	.reg .b64 	%rd<7>;

	ld.param.u64 	%rd2, [_Z15initIdentityGPUPiii_param_0];
	ld.param.u32 	%r4, [_Z15initIdentityGPUPiii_param_1];
	ld.param.u32 	%r5, [_Z15initIdentityGPUPiii_param_2];
	cvta.to.global.u64 	%rd1, %rd2;
	mov.u32 	%r1, %ctaid.x;
	mov.u32 	%r2, %ctaid.y;
	mov.u32 	%r6, %nctaid.y;
	mad.lo.s32 	%r3, %r1, %r6, %r2;
	setp.ge.s32 	%p1, %r1, %r4;
	setp.ge.s32 	%p2, %r2, %r5;
	or.pred  	%p3, %p1, %p2;
	@%p3 bra 	$L__BB2_4;
	setp.ne.s32 	%p4, %r1, %r2;
	@%p4 bra 	$L__BB2_3;
	mul.wide.s32 	%rd5, %r3, 4;
	add.s64 	%rd6, %rd1, %rd5;
	mov.b32 	%r8, 1;
	st.global.u32 	[%rd6], %r8;
	bra.uni 	$L__BB2_4;
$L__BB2_3:
	mul.wide.s32 	%rd3, %r3, 4;
	add.s64 	%rd4, %rd1, %rd3;
	mov.b32 	%r7, 0;
	st.global.u32 	[%rd4], %r7;
$L__BB2_4:
	ret;

}
	// .globl	_Z27initUpperTriangularValueGPUPiiii
.visible .entry _Z27initUpperTriangularValueGPUPiiii(
	.param .u64 .ptr .align 1 _Z27initUpperTriangularValueGPUPiiii_param_0,
	.param .u32 _Z27initUpperTriangularValueGPUPiiii_param_1,
	.param .u32 _Z27initUpperTriangularValueGPUPiiii_param_2,
	.param .u32 _Z27initUpperTriangularValueGPUPiiii_param_3
)
{
	.reg .pred 	%p<5>;
	.reg .b32 	%r<9>;
	.reg .b64 	%rd<7>;

	ld.param.u64 	%rd2, [_Z27initUpperTriangularValueGPUPiiii_param_0];
	ld.param.u32 	%r5, [_Z27initUpperTriangularValueGPUPiiii_param_1];
	ld.param.u32 	%r6, [_Z27initUpperTriangularValueGPUPiiii_param_2];
	ld.param.u32 	%r4, [_Z27initUpperTriangularValueGPUPiiii_param_3];
	cvta.to.global.u64 	%rd1, %rd2;
	mov.u32 	%r1, %ctaid.x;
	mov.u32 	%r2, %ctaid.y;
	mov.u32 	%r7, %nctaid.y;
	mad.lo.s32 	%r3, %r1, %r7, %r2;
	setp.ge.s32 	%p1, %r1, %r5;
	setp.ge.s32 	%p2, %r2, %r6;
	or.pred  	%p3, %p1, %p2;
	@%p3 bra 	$L__BB3_4;
	setp.le.u32 	%p4, %r1, %r2;
	@%p4 bra 	$L__BB3_3;
	mul.wide.s32 	%rd5, %r3, 4;
	add.s64 	%rd6, %rd1, %rd5;
	mov.b32 	%r8, 0;
	st.global.u32 	[%rd6], %r8;
	bra.uni 	$L__BB3_4;
$L__BB3_3:
	mul.wide.s32 	%rd3, %r3, 4;
	add.s64 	%rd4, %rd1, %rd3;
	st.global.u32 	[%rd4], %r4;
$L__BB3_4:
	ret;

}
	// .globl	_Z18initScalarValueGPUPiiii
.visible .entry _Z18initScalarValueGPUPiiii(
	.param .u64 .ptr .align 1 _Z18initScalarValueGPUPiiii_param_0,
	.param .u32 _Z18initScalarValueGPUPiiii_param_1,
	.param .u32 _Z18initScalarValueGPUPiiii_param_2,
	.param .u32 _Z18initScalarValueGPUPiiii_param_3
)
{
	.reg .pred 	%p<5>;
	.reg .b32 	%r<9>;
	.reg .b64 	%rd<7>;

	ld.param.u64 	%rd2, [_Z18initScalarValueGPUPiiii_param_0];
	ld.param.u32 	%r5, [_Z18initScalarValueGPUPiiii_param_1];
	ld.param.u32 	%r6, [_Z18initScalarValueGPUPiiii_param_2];
	ld.param.u32 	%r4, [_Z18initScalarValueGPUPiiii_param_3];
	cvta.to.global.u64 	%rd1, %rd2;
	mov.u32 	%r1, %ctaid.x;
	mov.u32 	%r2, %ctaid.y;
	mov.u32 	%r7, %nctaid.y;
	mad.lo.s32 	%r3, %r1, %r7, %r2;
	setp.ge.s32 	%p1, %r1, %r5;
	setp.ge.s32 	%p2, %r2, %r6;
	or.pred  	%p3, %p1, %p2;
	@%p3 bra 	$L__BB4_4;
	setp.ne.s32 	%p4, %r1, %r2;
	@%p4 bra 	$L__BB4_3;
	mul.wide.s32 	%rd5, %r3, 4;
	add.s64 	%rd6, %rd1, %rd5;
	st.global.u32 	[%rd6], %r4;
	bra.uni 	$L__BB4_4;
$L__BB4_3:
	mul.wide.s32 	%rd3, %r3, 4;
	add.s64 	%rd4, %rd1, %rd3;
	mov.b32 	%r8, 0;
	st.global.u32 	[%rd4], %r8;
$L__BB4_4:
	ret;

}
	// .globl	_Z6addGPUPiS_S_ii
.visible .entry _Z6addGPUPiS_S_ii(
	.param .u64 .ptr .align 1 _Z6addGPUPiS_S_ii_param_0,
	.param .u64 .ptr .align 1 _Z6addGPUPiS_S_ii_param_1,
	.param .u64 .ptr .align 1 _Z6addGPUPiS_S_ii_param_2,
	.param .u32 _Z6addGPUPiS_S_ii_param_3,
	.param .u32 _Z6addGPUPiS_S_ii_param_4
)
{
	.reg .pred 	%p<4>;
	.reg .b32 	%r<10>;
	.reg .b64 	%rd<11>;

	ld.param.u64 	%rd1, [_Z6addGPUPiS_S_ii_param_0];
	ld.param.u64 	%rd2, [_Z6addGPUPiS_S_ii_param_1];
	ld.param.u64 	%rd3, [_Z6addGPUPiS_S_ii_param_2];
	ld.param.u32 	%r2, [_Z6addGPUPiS_S_ii_param_3];
	ld.param.u32 	%r3, [_Z6addGPUPiS_S_ii_param_4];
	mov.u32 	%r4, %ctaid.x;
	mov.u32 	%r5, %ctaid.y;
	mov.u32 	%r6, %nctaid.y;
	mad.lo.s32 	%r1, %r4, %r6, %r5;
	setp.ge.s32 	%p1, %r4, %r2;
	setp.ge.s32 	%p2, %r5, %r3;
	or.pred  	%p3, %p1, %p2;
	@%p3 bra 	$L__BB5_2;
	cvta.to.global.u64 	%rd4, %rd1;
	cvta.to.global.u64 	%rd5, %rd2;
	cvta.to.global.u64 	%rd6, %rd3;
	mul.wide.s32 	%rd7, %r1, 4;
	add.s64 	%rd8, %rd4, %rd7;
	ld.global.u32 	%r7, [%rd8];
	add.s64 	%rd9, %rd5, %rd7;
	ld.global.u32 	%r8, [%rd9];
	add.s32 	%r9, %r8, %r7;
	add.s64 	%rd10, %rd6, %rd7;
	st.global.u32 	[%rd10], %r9;
$L__BB5_2:
	ret;

}
	// .globl	_Z12transposeGPUPiS_ii
.visible .entry _Z12transposeGPUPiS_ii(
	.param .u64 .ptr .align 1 _Z12transposeGPUPiS_ii_param_0,
	.param .u64 .ptr .align 1 _Z12transposeGPUPiS_ii_param_1,
	.param .u32 _Z12transposeGPUPiS_ii_param_2,
	.param .u32 _Z12transposeGPUPiS_ii_param_3
)
{
	.reg .pred 	%p<4>;
	.reg .b32 	%r<10>;
	.reg .b64 	%rd<9>;

	ld.param.u64 	%rd1, [_Z12transposeGPUPiS_ii_param_0];
	ld.param.u64 	%rd2, [_Z12transposeGPUPiS_ii_param_1];
	ld.param.u32 	%r3, [_Z12transposeGPUPiS_ii_param_2];
	ld.param.u32 	%r4, [_Z12transposeGPUPiS_ii_param_3];
	mov.u32 	%r1, %ctaid.x;
	mov.u32 	%r2, %ctaid.y;
	setp.ge.s32 	%p1, %r1, %r3;
	setp.ge.s32 	%p2, %r2, %r4;
	or.pred  	%p3, %p1, %p2;
	@%p3 bra 	$L__BB6_2;
	cvta.to.global.u64 	%rd3, %rd1;
	cvta.to.global.u64 	%rd4, %rd2;
	mov.u32 	%r5, %nctaid.y;
	mad.lo.s32 	%r6, %r1, %r5, %r2;
	mul.wide.s32 	%rd5, %r6, 4;
	add.s64 	%rd6, %rd3, %rd5;
	ld.global.u32 	%r7, [%rd6];
	mov.u32 	%r8, %nctaid.x;
	mad.lo.s32 	%r9, %r2, %r8, %r1;
	mul.wide.s32 	%rd7, %r9, 4;
	add.s64 	%rd8, %rd4, %rd7;
	st.global.u32 	[%rd8], %r7;
$L__BB6_2:
	ret;

}


// ===== COMPILED SASS (sm_100) =====

	.target	sm_100

	.elftype	@"ET_EXEC"


//--------------------- .note.nv.tkinfo           --------------------------
	.section	.note.nv.tkinfo,"",@"SHT_NOTE"
	.sectionflags	@"SHF_NOTE_NV_TKINFO"
	.tkinfo
        /*0018*/ 	.word	0x00000002
        /*0030*/ 	.string	""
        /*0030*/ 	.string	"ptxas"
        /*0030*/ 	.string	"Cuda compilation tools, release 13.0, V13.0.88"
        /*0030*/ 	.string	"Build cuda_13.0.r13.0/compiler.36424714_0"
        /*0030*/ 	.string	"-arch sm_100 -m 64 "



//--------------------- .note.nv.cuinfo           --------------------------
	.section	.note.nv.cuinfo,"",@"SHT_NOTE"
	.sectionflags	@"SHF_NOTE_NV_CUINFO"
        /*0018*/ 	.short	0x0002
        /*001a*/ 	.short	0x0064
        /*001c*/ 	.short	0x0082
	.zero		2


//--------------------- .nv.info                  --------------------------
	.section	.nv.info,"",@"SHT_CUDA_INFO"
	.align	4


	//----- nvinfo : EIATTR_REGCOUNT
	.align		4
        /*0000*/ 	.byte	0x04, 0x2f
        /*0002*/ 	.short	(.L_1 - .L_0)
	.align		4
.L_0:
        /*0004*/ 	.word	index@(_Z11initNullGPUPiii)
        /*0008*/ 	.word	0x00000008


	//----- nvinfo : EIATTR_FRAME_SIZE
	.align		4
.L_1:
        /*000c*/ 	.byte	0x04, 0x11
        /*000e*/ 	.short	(.L_3 - .L_2)
	.align		4
.L_2:
        /*0010*/ 	.word	index@(_Z11initNullGPUPiii)
        /*0014*/ 	.word	0x00000000


	//----- nvinfo : EIATTR_REGCOUNT
	.align		4
.L_3:
        /*0018*/ 	.byte	0x04, 0x2f
        /*001a*/ 	.short	(.L_5 - .L_4)
	.align		4
.L_4:
        /*001c*/ 	.word	index@(_Z12initValueGPUPiiii)
        /*0020*/ 	.word	0x0000000a


	//----- nvinfo : EIATTR_FRAME_SIZE
	.align		4
.L_5:
        /*0024*/ 	.byte	0x04, 0x11
        /*0026*/ 	.short	(.L_7 - .L_6)
	.align		4
.L_6:
        /*0028*/ 	.word	index@(_Z12initValueGPUPiiii)
        /*002c*/ 	.word	0x00000000


	//----- nvinfo : EIATTR_REGCOUNT
	.align		4
.L_7:
        /*0030*/ 	.byte	0x04, 0x2f
        /*0032*/ 	.short	(.L_9 - .L_8)
	.align		4
.L_8:
        /*0034*/ 	.word	index@(_Z15initIdentityGPUPiii)
        /*0038*/ 	.word	0x0000000a


	//----- nvinfo : EIATTR_FRAME_SIZE
	.align		4
.L_9:
        /*003c*/ 	.byte	0x04, 0x11
        /*003e*/ 	.short	(.L_11 - .L_10)
	.align		4
.L_10:
        /*0040*/ 	.word	index@(_Z15initIdentityGPUPiii)
        /*0044*/ 	.word	0x00000000


	//----- nvinfo : EIATTR_REGCOUNT
	.align		4
.L_11:
        /*0048*/ 	.byte	0x04, 0x2f
        /*004a*/ 	.short	(.L_13 - .L_12)
	.align		4
.L_12:
        /*004c*/ 	.word	index@(_Z27initUpperTriangularValueGPUPiiii)
        /*0050*/ 	.word	0x0000000a


	//----- nvinfo : EIATTR_FRAME_SIZE
	.align		4
.L_13:
        /*0054*/ 	.byte	0x04, 0x11
        /*0056*/ 	.short	(.L_15 - .L_14)
	.align		4
.L_14:
        /*0058*/ 	.word	index@(_Z27initUpperTriangularValueGPUPiiii)
        /*005c*/ 	.word	0x00000000


	//----- nvinfo : EIATTR_REGCOUNT
	.align		4
.L_15:
        /*0060*/ 	.byte	0x04, 0x2f
        /*0062*/ 	.short	(.L_17 - .L_16)
	.align		4
.L_16:
        /*0064*/ 	.word	index@(_Z18initScalarValueGPUPiiii)
        /*0068*/ 	.word	0x0000000a


	//----- nvinfo : EIATTR_FRAME_SIZE
	.align		4
.L_17:
        /*006c*/ 	.byte	0x04, 0x11
        /*006e*/ 	.short	(.L_19 - .L_18)
	.align		4
.L_18:
        /*0070*/ 	.word	index@(_Z18initScalarValueGPUPiiii)
        /*0074*/ 	.word	0x00000000


	//----- nvinfo : EIATTR_REGCOUNT
	.align		4
.L_19:
        /*0078*/ 	.byte	0x04, 0x2f
        /*007a*/ 	.short	(.L_21 - .L_20)
	.align		4
.L_20:
        /*007c*/ 	.word	index@(_Z6addGPUPiS_S_ii)
        /*0080*/ 	.word	0x0000000c


	//----- nvinfo : EIATTR_FRAME_SIZE
	.align		4
.L_21:
        /*0084*/ 	.byte	0x04, 0x11
        /*0086*/ 	.short	(.L_23 - .L_22)
	.align		4
.L_22:
        /*0088*/ 	.word	index@(_Z6addGPUPiS_S_ii)
        /*008c*/ 	.word	0x00000000


	//----- nvinfo : EIATTR_REGCOUNT
	.align		4
.L_23:
        /*0090*/ 	.byte	0x04, 0x2f
        /*0092*/ 	.short	(.L_25 - .L_24)
	.align		4
.L_24:
        /*0094*/ 	.word	index@(_Z12transposeGPUPiS_ii)
        /*0098*/ 	.word	0x0000000a


	//----- nvinfo : EIATTR_FRAME_SIZE
	.align		4
.L_25:
        /*009c*/ 	.byte	0x04, 0x11
        /*009e*/ 	.short	(.L_27 - .L_26)
	.align		4
.L_26:
        /*00a0*/ 	.word	index@(_Z12transposeGPUPiS_ii)
        /*00a4*/ 	.word	0x00000000


	//----- nvinfo : EIATTR_MIN_STACK_SIZE
	.align		4
.L_27:
        /*00a8*/ 	.byte	0x04, 0x12
        /*00aa*/ 	.short	(.L_29 - .L_28)
	.align		4
.L_28:
        /*00ac*/ 	.word	index@(_Z12transposeGPUPiS_ii)
        /*00b0*/ 	.word	0x00000000


	//----- nvinfo : EIATTR_MIN_STACK_SIZE
	.align		4
.L_29:
        /*00b4*/ 	.byte	0x04, 0x12
        /*00b6*/ 	.short	(.L_31 - .L_30)
	.align		4
.L_30:
        /*00b8*/ 	.word	index@(_Z6addGPUPiS_S_ii)
        /*00bc*/ 	.word	0x00000000


	//----- nvinfo : EIATTR_MIN_STACK_SIZE
	.align		4
.L_31:
        /*00c0*/ 	.byte	0x04, 0x12
        /*00c2*/ 	.short	(.L_33 - .L_32)
	.align		4
.L_32:
        /*00c4*/ 	.word	index@(_Z18initScalarValueGPUPiiii)
        /*00c8*/ 	.word	0x00000000


	//----- nvinfo : EIATTR_MIN_STACK_SIZE
	.align		4
.L_33:
        /*00cc*/ 	.byte	0x04, 0x12
        /*00ce*/ 	.short	(.L_35 - .L_34)
	.align		4
.L_34:
        /*00d0*/ 	.word	index@(_Z27initUpperTriangularValueGPUPiiii)
        /*00d4*/ 	.word	0x00000000


	//----- nvinfo : EIATTR_MIN_STACK_SIZE
	.align		4
.L_35:
        /*00d8*/ 	.byte	0x04, 0x12
        /*00da*/ 	.short	(.L_37 - .L_36)
	.align		4
.L_36:
        /*00dc*/ 	.word	index@(_Z15initIdentityGPUPiii)
        /*00e0*/ 	.word	0x00000000


	//----- nvinfo : EIATTR_MIN_STACK_SIZE
	.align		4
.L_37:
        /*00e4*/ 	.byte	0x04, 0x12
        /*00e6*/ 	.short	(.L_39 - .L_38)
	.align		4
.L_38:
        /*00e8*/ 	.word	index@(_Z12initValueGPUPiiii)
        /*00ec*/ 	.word	0x00000000


	//----- nvinfo : EIATTR_MIN_STACK_SIZE
	.align		4
.L_39:
        /*00f0*/ 	.byte	0x04, 0x12
        /*00f2*/ 	.short	(.L_41 - .L_40)
	.align		4
.L_40:
        /*00f4*/ 	.word	index@(_Z11initNullGPUPiii)
        /*00f8*/ 	.word	0x00000000
.L_41:


//--------------------- .nv.compat                --------------------------
	.section	.nv.compat,"",@"SHT_CUDA_COMPAT_INFO"
	.align	4
        /*0000*/ 	.byte	0x02, 0x09, 0x00, 0x00, 0x02, 0x02, 0x01, 0x00, 0x02, 0x05, 0x05, 0x00, 0x03, 0x07, 0x01, 0x01
        /*0010*/ 	.byte	0x02, 0x03, 0x00, 0x00, 0x02, 0x06, 0x01, 0x00, 0x04, 0x0b, 0x08, 0x00, 0x09, 0x00, 0x00, 0x00
        /*0020*/ 	.byte	0x00, 0x00, 0x00, 0x00


//--------------------- .nv.info._Z12transposeGPUPiS_ii --------------------------
	.section	.nv.info._Z12transposeGPUPiS_ii,"",@"SHT_CUDA_INFO"
	.sectionflags	@""
	.align	4


	//----- nvinfo : EIATTR_CUDA_API_VERSION
	.align		4
        /*0000*/ 	.byte	0x04, 0x37
        /*0002*/ 	.short	(.L_43 - .L_42)
.L_42:
        /*0004*/ 	.word	0x00000082


	//----- nvinfo : EIATTR_KPARAM_INFO
	.align		4
.L_43:
        /*0008*/ 	.byte	0x04, 0x17
        /*000a*/ 	.short	(.L_45 - .L_44)
.L_44:
        /*000c*/ 	.word	0x00000000
        /*0010*/ 	.short	0x0003
        /*0012*/ 	.short	0x0014
        /*0014*/ 	.byte	0x00, 0xf0, 0x11, 0x00


	//----- nvinfo : EIATTR_KPARAM_INFO
	.align		4
.L_45:
        /*0018*/ 	.byte	0x04, 0x17
        /*001a*/ 	.short	(.L_47 - .L_46)
.L_46:
        /*001c*/ 	.word	0x00000000
        /*0020*/ 	.short	0x0002
        /*0022*/ 	.short	0x0010
        /*0024*/ 	.byte	0x00, 0xf0, 0x11, 0x00


	//----- nvinfo : EIATTR_KPARAM_INFO
	.align		4
.L_47:
        /*0028*/ 	.byte	0x04, 0x17
        /*002a*/ 	.short	(.L_49 - .L_48)
.L_48:
        /*002c*/ 	.word	0x00000000
        /*0030*/ 	.short	0x0001
        /*0032*/ 	.short	0x0008
        /*0034*/ 	.byte	0x00, 0xf5, 0x21, 0x00


	//----- nvinfo : EIATTR_KPARAM_INFO
	.align		4
.L_49:
        /*0038*/ 	.byte	0x04, 0x17
        /*003a*/ 	.short	(.L_51 - .L_50)
.L_50:
        /*003c*/ 	.word	0x00000000
        /*0040*/ 	.short	0x0000
        /*0042*/ 	.short	0x0000
        /*0044*/ 	.byte	0x00, 0xf5, 0x21, 0x00


	//----- nvinfo : EIATTR_SPARSE_MMA_MASK
	.align		4
.L_51:
        /*0048*/ 	.byte	0x03, 0x50
        /*004a*/ 	.short	0x0000


	//----- nvinfo : EIATTR_MAXREG_COUNT
	.align		4
        /*004c*/ 	.byte	0x03, 0x1b
        /*004e*/ 	.short	0x00ff


	//----- nvinfo : EIATTR_MERCURY_ISA_VERSION
	.align		4
        /*0050*/ 	.byte	0x03, 0x5f
        /*0052*/ 	.short	0x0101


	//----- nvinfo : EIATTR_VRC_CTA_INIT_COUNT
	.align		4
        /*0054*/ 	.byte	0x02, 0x4a
	.zero		1
	.zero		1


	//----- nvinfo : EIATTR_EXIT_INSTR_OFFSETS
	.align		4
        /*0058*/ 	.byte	0x04, 0x1c
        /*005a*/ 	.short	(.L_53 - .L_52)


	//   ....[0]....
.L_52:
        /*005c*/ 	.word	0x00000060


	//   ....[1]....
        /*0060*/ 	.word	0x00000120


	//----- nvinfo : EIATTR_CBANK_PARAM_SIZE
	.align		4
.L_53:
        /*0064*/ 	.byte	0x03, 0x19
        /*0066*/ 	.short	0x0018


	//----- nvinfo : EIATTR_PARAM_CBANK
	.align		4
        /*0068*/ 	.byte	0x04, 0x0a
        /*006a*/ 	.short	(.L_55 - .L_54)
	.align		4
.L_54:
        /*006c*/ 	.word	index@(.nv.constant0._Z12transposeGPUPiS_ii)
        /*0070*/ 	.short	0x0380
        /*0072*/ 	.short	0x0018


	//----- nvinfo : EIATTR_SW_WAR
	.align		4
.L_55:
        /*0074*/ 	.byte	0x04, 0x36
        /*0076*/ 	.short	(.L_57 - .L_56)
.L_56:
        /*0078*/ 	.word	0x00000008
.L_57:


//--------------------- .nv.info._Z6addGPUPiS_S_ii --------------------------
	.section	.nv.info._Z6addGPUPiS_S_ii,"",@"SHT_CUDA_INFO"
	.sectionflags	@""
	.align	4


	//----- nvinfo : EIATTR_CUDA_API_VERSION
	.align		4
        /*0000*/ 	.byte	0x04, 0x37
        /*0002*/ 	.short	(.L_59 - .L_58)
.L_58:
        /*0004*/ 	.word	0x00000082


	//----- nvinfo : EIATTR_KPARAM_INFO
	.align		4
.L_59:
        /*0008*/ 	.byte	0x04, 0x17
        /*000a*/ 	.short	(.L_61 - .L_60)
.L_60:
        /*000c*/ 	.word	0x00000000
        /*0010*/ 	.short	0x0004
        /*0012*/ 	.short	0x001c
        /*0014*/ 	.byte	0x00, 0xf0, 0x11, 0x00


	//----- nvinfo : EIATTR_KPARAM_INFO
	.align		4
.L_61:
        /*0018*/ 	.byte	0x04, 0x17
        /*001a*/ 	.short	(.L_63 - .L_62)
.L_62:
        /*001c*/ 	.word	0x00000000
        /*0020*/ 	.short	0x0003
        /*0022*/ 	.short	0x0018
        /*0024*/ 	.byte	0x00, 0xf0, 0x11, 0x00


	//----- nvinfo : EIATTR_KPARAM_INFO
	.align		4
.L_63:
        /*0028*/ 	.byte	0x04, 0x17
        /*002a*/ 	.short	(.L_65 - .L_64)
.L_64:
        /*002c*/ 	.word	0x00000000
        /*0030*/ 	.short	0x0002
        /*0032*/ 	.short	0x0010
        /*0034*/ 	.byte	0x00, 0xf5, 0x21, 0x00


	//----- nvinfo : EIATTR_KPARAM_INFO
	.align		4
.L_65:
        /*0038*/ 	.byte	0x04, 0x17
        /*003a*/ 	.short	(.L_67 - .L_66)
.L_66:
        /*003c*/ 	.word	0x00000000
        /*0040*/ 	.short	0x0001
        /*0042*/ 	.short	0x0008
        /*0044*/ 	.byte	0x00, 0xf5, 0x21, 0x00


	//----- nvinfo : EIATTR_KPARAM_INFO
	.align		4
.L_67:
        /*0048*/ 	.byte	0x04, 0x17
        /*004a*/ 	.short	(.L_69 - .L_68)
.L_68:
        /*004c*/ 	.word	0x00000000
        /*0050*/ 	.short	0x0000
        /*0052*/ 	.short	0x0000
        /*0054*/ 	.byte	0x00, 0xf5, 0x21, 0x00


	//----- nvinfo : EIATTR_SPARSE_MMA_MASK
	.align		4
.L_69:
        /*0058*/ 	.byte	0x03, 0x50
        /*005a*/ 	.short	0x0000


	//----- nvinfo : EIATTR_MAXREG_COUNT
	.align		4
        /*005c*/ 	.byte	0x03, 0x1b
        /*005e*/ 	.short	0x00ff


	//----- nvinfo : EIATTR_MERCURY_ISA_VERSION
	.align		4
        /*0060*/ 	.byte	0x03, 0x5f
        /*0062*/ 	.short	0x0101


	//----- nvinfo : EIATTR_VRC_CTA_INIT_COUNT
	.align		4
        /*0064*/ 	.byte	0x02, 0x4a
	.zero		1
	.zero		1


	//----- nvinfo : EIATTR_EXIT_INSTR_OFFSETS
	.align		4
        /*0068*/ 	.byte	0x04, 0x1c
        /*006a*/ 	.short	(.L_71 - .L_70)


	//   ....[0]....
.L_70:
        /*006c*/ 	.word	0x00000080


	//   ....[1]....
        /*0070*/ 	.word	0x00000140


	//----- nvinfo : EIATTR_CBANK_PARAM_SIZE
	.align		4
.L_71:
        /*0074*/ 	.byte	0x03, 0x19
        /*0076*/ 	.short	0x0020


	//----- nvinfo : EIATTR_PARAM_CBANK
	.align		4
        /*0078*/ 	.byte	0x04, 0x0a
        /*007a*/ 	.short	(.L_73 - .L_72)
	.align		4
.L_72:
        /*007c*/ 	.word	index@(.nv.constant0._Z6addGPUPiS_S_ii)
        /*0080*/ 	.short	0x0380
        /*0082*/ 	.short	0x0020


	//----- nvinfo : EIATTR_SW_WAR
	.align		4
.L_73:
        /*0084*/ 	.byte	0x04, 0x36
        /*0086*/ 	.short	(.L_75 - .L_74)
.L_74:
        /*0088*/ 	.word	0x00000008
.L_75:


//--------------------- .nv.info._Z18initScalarValueGPUPiiii --------------------------
	.section	.nv.info._Z18initScalarValueGPUPiiii,"",@"SHT_CUDA_INFO"
	.sectionflags	@""
	.align	4


	//----- nvinfo : EIATTR_CUDA_API_VERSION
	.align		4
        /*0000*/ 	.byte	0x04, 0x37
        /*0002*/ 	.short	(.L_77 - .L_76)
.L_76:
        /*0004*/ 	.word	0x00000082


	//----- nvinfo : EIATTR_KPARAM_INFO
	.align		4
.L_77:
        /*0008*/ 	.byte	0x04, 0x17
        /*000a*/ 	.short	(.L_79 - .L_78)
.L_78:
        /*000c*/ 	.word	0x00000000
        /*0010*/ 	.short	0x0003
        /*0012*/ 	.short	0x0010
        /*0014*/ 	.byte	0x00, 0xf0, 0x11, 0x00


	//----- nvinfo : EIATTR_KPARAM_INFO
	.align		4
.L_79:
        /*0018*/ 	.byte	0x04, 0x17
        /*001a*/ 	.short	(.L_81 - .L_80)
.L_80:
        /*001c*/ 	.word	0x00000000
        /*0020*/ 	.short	0x0002
        /*0022*/ 	.short	0x000c
        /*0024*/ 	.byte	0x00, 0xf0, 0x11, 0x00


	//----- nvinfo : EIATTR_KPARAM_INFO
	.align		4
.L_81:
        /*0028*/ 	.byte	0x04, 0x17
        /*002a*/ 	.short	(.L_83 - .L_82)
.L_82:
        /*002c*/ 	.word	0x00000000
        /*0030*/ 	.short	0x0001
        /*0032*/ 	.short	0x0008
        /*0034*/ 	.byte	0x00, 0xf0, 0x11, 0x00


	//----- nvinfo : EIATTR_KPARAM_INFO
	.align		4
.L_83:
        /*0038*/ 	.byte	0x04, 0x17
        /*003a*/ 	.short	(.L_85 - .L_84)
.L_84:
        /*003c*/ 	.word	0x00000000
        /*0040*/ 	.short	0x0000
        /*0042*/ 	.short	0x0000
        /*0044*/ 	.byte	0x00, 0xf5, 0x21, 0x00


	//----- nvinfo : EIATTR_SPARSE_MMA_MASK
	.align		4
.L_85:
        /*0048*/ 	.byte	0x03, 0x50
        /*004a*/ 	.short	0x0000


	//----- nvinfo : EIATTR_MAXREG_COUNT
	.align		4
        /*004c*/ 	.byte	0x03, 0x1b
        /*004e*/ 	.short	0x00ff


	//----- nvinfo : EIATTR_MERCURY_ISA_VERSION
	.align		4
        /*0050*/ 	.byte	0x03, 0x5f
        /*0052*/ 	.short	0x0101


	//----- nvinfo : EIATTR_VRC_CTA_INIT_COUNT
	.align		4
        /*0054*/ 	.byte	0x02, 0x4a
	.zero		1
	.zero		1


	//----- nvinfo : EIATTR_EXIT_INSTR_OFFSETS
	.align		4
        /*0058*/ 	.byte	0x04, 0x1c
        /*005a*/ 	.short	(.L_87 - .L_86)


	//   ....[0]....
.L_86:
        /*005c*/ 	.word	0x00000060


	//   ....[1]....
        /*0060*/ 	.word	0x000000f0


	//   ....[2]....
        /*0064*/ 	.word	0x00000130


	//----- nvinfo : EIATTR_CBANK_PARAM_SIZE
	.align		4
.L_87:
        /*0068*/ 	.byte	0x03, 0x19
        /*006a*/ 	.short	0x0014


	//----- nvinfo : EIATTR_PARAM_CBANK
	.align		4
        /*006c*/ 	.byte	0x04, 0x0a
        /*006e*/ 	.short	(.L_89 - .L_88)
	.align		4
.L_88:
        /*0070*/ 	.word	index@(.nv.constant0._Z18initScalarValueGPUPiiii)
        /*0074*/ 	.short	0x0380
        /*0076*/ 	.short	0x0014


	//----- nvinfo : EIATTR_SW_WAR
	.align		4
.L_89:
        /*0078*/ 	.byte	0x04, 0x36
        /*007a*/ 	.short	(.L_91 - .L_90)
.L_90:
        /*007c*/ 	.word	0x00000008
.L_91:


//--------------------- .nv.info._Z27initUpperTriangularValueGPUPiiii --------------------------
	.section	.nv.info._Z27initUpperTriangularValueGPUPiiii,"",@"SHT_CUDA_INFO"
	.sectionflags	@""
	.align	4


	//----- nvinfo : EIATTR_CUDA_API_VERSION
	.align		4
        /*0000*/ 	.byte	0x04, 0x37
        /*0002*/ 	.short	(.L_93 - .L_92)
.L_92:
        /*0004*/ 	.word	0x00000082


	//----- nvinfo : EIATTR_KPARAM_INFO
	.align		4
.L_93:
        /*0008*/ 	.byte	0x04, 0x17
        /*000a*/ 	.short	(.L_95 - .L_94)
.L_94:
        /*000c*/ 	.word	0x00000000
        /*0010*/ 	.short	0x0003
        /*0012*/ 	.short	0x0010
        /*0014*/ 	.byte	0x00, 0xf0, 0x11, 0x00


	//----- nvinfo : EIATTR_KPARAM_INFO
	.align		4
.L_95:
        /*0018*/ 	.byte	0x04, 0x17
        /*001a*/ 	.short	(.L_97 - .L_96)
.L_96:
        /*001c*/ 	.word	0x00000000
        /*0020*/ 	.short	0x0002
        /*0022*/ 	.short	0x000c
        /*0024*/ 	.byte	0x00, 0xf0, 0x11, 0x00


	//----- nvinfo : EIATTR_KPARAM_INFO
	.align		4
.L_97:
        /*0028*/ 	.byte	0x04, 0x17
        /*002a*/ 	.short	(.L_99 - .L_98)
.L_98:
        /*002c*/ 	.word	0x00000000
        /*0030*/ 	.short	0x0001
        /*0032*/ 	.short	0x0008
        /*0034*/ 	.byte	0x00, 0xf0, 0x11, 0x00


	//----- nvinfo : EIATTR_KPARAM_INFO
	.align		4
.L_99:
        /*0038*/ 	.byte	0x04, 0x17
        /*003a*/ 	.short	(.L_101 - .L_100)
.L_100:
        /*003c*/ 	.word	0x00000000
        /*0040*/ 	.short	0x0000
        /*0042*/ 	.short	0x0000
        /*0044*/ 	.byte	0x00, 0xf5, 0x21, 0x00


	//----- nvinfo : EIATTR_SPARSE_MMA_MASK
	.align		4
.L_101:
        /*0048*/ 	.byte	0x03, 0x50
        /*004a*/ 	.short	0x0000


	//----- nvinfo : EIATTR_MAXREG_COUNT
	.align		4
        /*004c*/ 	.byte	0x03, 0x1b
        /*004e*/ 	.short	0x00ff


	//----- nvinfo : EIATTR_MERCURY_ISA_VERSION
	.align		4
        /*0050*/ 	.byte	0x03, 0x5f
        /*0052*/ 	.short	0x0101


	//----- nvinfo : EIATTR_VRC_CTA_INIT_COUNT
	.align		4
        /*0054*/ 	.byte	0x02, 0x4a
	.zero		1
	.zero		1


	//----- nvinfo : EIATTR_EXIT_INSTR_OFFSETS
	.align		4
        /*0058*/ 	.byte	0x04, 0x1c
        /*005a*/ 	.short	(.L_103 - .L_102)


	//   ....[0]....
.L_102:
        /*005c*/ 	.word	0x00000060


	//   ....[1]....
        /*0060*/ 	.word	0x000000e0


	//   ....[2]....
        /*0064*/ 	.word	0x00000130


	//----- nvinfo : EIATTR_CBANK_PARAM_SIZE
	.align		4
.L_103:
        /*0068*/ 	.byte	0x03, 0x19
        /*006a*/ 	.short	0x0014


	//----- nvinfo : EIATTR_PARAM_CBANK
	.align		4
        /*006c*/ 	.byte	0x04, 0x0a
        /*006e*/ 	.short	(.L_105 - .L_104)
	.align		4
.L_104:
        /*0070*/ 	.word	index@(.nv.constant0._Z27initUpperTriangularValueGPUPiiii)
        /*0074*/ 	.short	0x0380
        /*0076*/ 	.short	0x0014


	//----- nvinfo : EIATTR_SW_WAR
	.align		4
.L_105:
        /*0078*/ 	.byte	0x04, 0x36
        /*007a*/ 	.short	(.L_107 - .L_106)
.L_106:
        /*007c*/ 	.word	0x00000008
.L_107:


//--------------------- .nv.info._Z15initIdentityGPUPiii --------------------------
	.section	.nv.info._Z15initIdentityGPUPiii,"",@"SHT_CUDA_INFO"
	.sectionflags	@""
	.align	4


	//----- nvinfo : EIATTR_CUDA_API_VERSION
	.align		4
        /*0000*/ 	.byte	0x04, 0x37
        /*0002*/ 	.short	(.L_109 - .L_108)
.L_108:
        /*0004*/ 	.word	0x00000082


	//----- nvinfo : EIATTR_KPARAM_INFO
	.align		4
.L_109:
        /*0008*/ 	.byte	0x04, 0x17
        /*000a*/ 	.short	(.L_111 - .L_110)
.L_110:
        /*000c*/ 	.word	0x00000000
        /*0010*/ 	.short	0x0002
        /*0012*/ 	.short	0x000c
        /*0014*/ 	.byte	0x00, 0xf0, 0x11, 0x00


	//----- nvinfo : EIATTR_KPARAM_INFO
	.align		4
.L_111:
        /*0018*/ 	.byte	0x04, 0x17
        /*001a*/ 	.short	(.L_113 - .L_112)
.L_112:
        /*001c*/ 	.word	0x00000000
        /*0020*/ 	.short	0x0001
        /*0022*/ 	.short	0x0008
        /*0024*/ 	.byte	0x00, 0xf0, 0x11, 0x00


	//----- nvinfo : EIATTR_KPARAM_INFO
	.align		4
.L_113:
        /*0028*/ 	.byte	0x04, 0x17
        /*002a*/ 	.short	(.L_115 - .L_114)
.L_114:
        /*002c*/ 	.word	0x00000000
        /*0030*/ 	.short	0x0000
        /*0032*/ 	.short	0x0000
        /*0034*/ 	.byte	0x00, 0xf5, 0x21, 0x00


	//----- nvinfo : EIATTR_SPARSE_MMA_MASK
	.align		4
.L_115:
        /*0038*/ 	.byte	0x03, 0x50
        /*003a*/ 	.short	0x0000


	//----- nvinfo : EIATTR_MAXREG_COUNT
	.align		4
        /*003c*/ 	.byte	0x03, 0x1b
        /*003e*/ 	.short	0x00ff


	//----- nvinfo : EIATTR_MERCURY_ISA_VERSION
	.align		4
        /*0040*/ 	.byte	0x03, 0x5f
        /*0042*/ 	.short	0x0101


	//----- nvinfo : EIATTR_VRC_CTA_INIT_COUNT
	.align		4
        /*0044*/ 	.byte	0x02, 0x4a
	.zero		1
	.zero		1


	//----- nvinfo : EIATTR_EXIT_INSTR_OFFSETS
	.align		4
        /*0048*/ 	.byte	0x04, 0x1c
        /*004a*/ 	.short	(.L_117 - .L_116)


	//   ....[0]....
.L_116:
        /*004c*/ 	.word	0x00000060


	//   ....[1]....
        /*0050*/ 	.word	0x000000f0


	//   ....[2]....
        /*0054*/ 	.word	0x00000130


	//----- nvinfo : EIATTR_CBANK_PARAM_SIZE
	.align		4
.L_117:
        /*0058*/ 	.byte	0x03, 0x19
        /*005a*/ 	.short	0x0010


	//----- nvinfo : EIATTR_PARAM_CBANK
	.align		4
        /*005c*/ 	.byte	0x04, 0x0a
        /*005e*/ 	.short	(.L_119 - .L_118)
	.align		4
.L_118:
        /*0060*/ 	.word	index@(.nv.constant0._Z15initIdentityGPUPiii)
        /*0064*/ 	.short	0x0380
        /*0066*/ 	.short	0x0010


	//----- nvinfo : EIATTR_SW_WAR
	.align		4
.L_119:
        /*0068*/ 	.byte	0x04, 0x36
        /*006a*/ 	.short	(.L_121 - .L_120)
.L_120:
        /*006c*/ 	.word	0x00000008
.L_121:


//--------------------- .nv.info._Z12initValueGPUPiiii --------------------------
	.section	.nv.info._Z12initValueGPUPiiii,"",@"SHT_CUDA_INFO"
	.sectionflags	@""
	.align	4


	//----- nvinfo : EIATTR_CUDA_API_VERSION
	.align		4
        /*0000*/ 	.byte	0x04, 0x37
        /*0002*/ 	.short	(.L_123 - .L_122)
.L_122:
        /*0004*/ 	.word	0x00000082


	//----- nvinfo : EIATTR_KPARAM_INFO
	.align		4
.L_123:
        /*0008*/ 	.byte	0x04, 0x17
        /*000a*/ 	.short	(.L_125 - .L_124)
.L_124:
        /*000c*/ 	.word	0x00000000
        /*0010*/ 	.short	0x0003
        /*0012*/ 	.short	0x0010
        /*0014*/ 	.byte	0x00, 0xf0, 0x11, 0x00


	//----- nvinfo : EIATTR_KPARAM_INFO
	.align		4
.L_125:
        /*0018*/ 	.byte	0x04, 0x17
        /*001a*/ 	.short	(.L_127 - .L_126)
.L_126:
        /*001c*/ 	.word	0x00000000
        /*0020*/ 	.short	0x0002
        /*0022*/ 	.short	0x000c
        /*0024*/ 	.byte	0x00, 0xf0, 0x11, 0x00


	//----- nvinfo : EIATTR_KPARAM_INFO
	.align		4
.L_127:
        /*0028*/ 	.byte	0x04, 0x17
        /*002a*/ 	.short	(.L_129 - .L_128)
.L_128:
        /*002c*/ 	.word	0x00000000
        /*0030*/ 	.short	0x0001
        /*0032*/ 	.short	0x0008
        /*0034*/ 	.byte	0x00, 0xf0, 0x11, 0x00


	//----- nvinfo : EIATTR_KPARAM_INFO
	.align		4
.L_129:
        /*0038*/ 	.byte	0x04, 0x17
        /*003a*/ 	.short	(.L_131 - .L_130)
.L_130:
        /*003c*/ 	.word	0x00000000
        /*0040*/ 	.short	0x0000
        /*0042*/ 	.short	0x0000
        /*0044*/ 	.byte	0x00, 0xf5, 0x21, 0x00


	//----- nvinfo : EIATTR_SPARSE_MMA_MASK
	.align		4
.L_131:
        /*0048*/ 	.byte	0x03, 0x50
        /*004a*/ 	.short	0x0000


	//----- nvinfo : EIATTR_MAXREG_COUNT
	.align		4
        /*004c*/ 	.byte	0x03, 0x1b
        /*004e*/ 	.short	0x00ff


	//----- nvinfo : EIATTR_MERCURY_ISA_VERSION
	.align		4
        /*0050*/ 	.byte	0x03, 0x5f
        /*0052*/ 	.short	0x0101


	//----- nvinfo : EIATTR_VRC_CTA_INIT_COUNT
	.align		4
        /*0054*/ 	.byte	0x02, 0x4a
	.zero		1
	.zero		1


	//----- nvinfo : EIATTR_EXIT_INSTR_OFFSETS
	.align		4
        /*0058*/ 	.byte	0x04, 0x1c
        /*005a*/ 	.short	(.L_133 - .L_132)


	//   ....[0]....
.L_132:
        /*005c*/ 	.word	0x00000080


	//   ....[1]....
        /*0060*/ 	.word	0x000000e0


	//----- nvinfo : EIATTR_CBANK_PARAM_SIZE
	.align		4
.L_133:
        /*0064*/ 	.byte	0x03, 0x19
        /*0066*/ 	.short	0x0014


	//----- nvinfo : EIATTR_PARAM_CBANK
	.align		4
        /*0068*/ 	.byte	0x04, 0x0a
        /*006a*/ 	.short	(.L_135 - .L_134)
	.align		4
.L_134:
        /*006c*/ 	.word	index@(.nv.constant0._Z12initValueGPUPiiii)
        /*0070*/ 	.short	0x0380
        /*0072*/ 	.short	0x0014


	//----- nvinfo : EIATTR_SW_WAR
	.align		4
.L_135:
        /*0074*/ 	.byte	0x04, 0x36
        /*0076*/ 	.short	(.L_137 - .L_136)
.L_136:
        /*0078*/ 	.word	0x00000008
.L_137:


//--------------------- .nv.info._Z11initNullGPUPiii --------------------------
	.section	.nv.info._Z11initNullGPUPiii,"",@"SHT_CUDA_INFO"
	.sectionflags	@""
	.align	4


	//----- nvinfo : EIATTR_CUDA_API_VERSION
	.align		4
        /*0000*/ 	.byte	0x04, 0x37
        /*0002*/ 	.short	(.L_139 - .L_138)
.L_138:
        /*0004*/ 	.word	0x00000082


	//----- nvinfo : EIATTR_KPARAM_INFO
	.align		4
.L_139:
        /*0008*/ 	.byte	0x04, 0x17
        /*000a*/ 	.short	(.L_141 - .L_140)
.L_140:
        /*000c*/ 	.word	0x00000000
        /*0010*/ 	.short	0x0002
        /*0012*/ 	.short	0x000c
        /*0014*/ 	.byte	0x00, 0xf0, 0x11, 0x00


	//----- nvinfo : EIATTR_KPARAM_INFO
	.align		4
.L_141:
        /*0018*/ 	.byte	0x04, 0x17
        /*001a*/ 	.short	(.L_143 - .L_142)
.L_142:
        /*001c*/ 	.word	0x00000000
        /*0020*/ 	.short	0x0001
        /*0022*/ 	.short	0x0008
        /*0024*/ 	.byte	0x00, 0xf0, 0x11, 0x00


	//----- nvinfo : EIATTR_KPARAM_INFO
	.align		4
.L_143:
        /*0028*/ 	.byte	0x04, 0x17
        /*002a*/ 	.short	(.L_145 - .L_144)
.L_144:
        /*002c*/ 	.word	0x00000000
        /*0030*/ 	.short	0x0000
        /*0032*/ 	.short	0x0000
        /*0034*/ 	.byte	0x00, 0xf5, 0x21, 0x00


	//----- nvinfo : EIATTR_SPARSE_MMA_MASK
	.align		4
.L_145:
        /*0038*/ 	.byte	0x03, 0x50
        /*003a*/ 	.short	0x0000


	//----- nvinfo : EIATTR_MAXREG_COUNT
	.align		4
        /*003c*/ 	.byte	0x03, 0x1b
        /*003e*/ 	.short	0x00ff


	//----- nvinfo : EIATTR_MERCURY_ISA_VERSION
	.align		4
        /*0040*/ 	.byte	0x03, 0x5f
        /*0042*/ 	.short	0x0101


	//----- nvinfo : EIATTR_VRC_CTA_INIT_COUNT
	.align		4
        /*0044*/ 	.byte	0x02, 0x4a
	.zero		1
	.zero		1


	//----- nvinfo : EIATTR_EXIT_INSTR_OFFSETS
	.align		4
        /*0048*/ 	.byte	0x04, 0x1c
        /*004a*/ 	.short	(.L_147 - .L_146)


	//   ....[0]....
.L_146:
        /*004c*/ 	.word	0x00000080


	//   ....[1]....
        /*0050*/ 	.word	0x000000d0


	//----- nvinfo : EIATTR_CBANK_PARAM_SIZE
	.align		4
.L_147:
        /*0054*/ 	.byte	0x03, 0x19
        /*0056*/ 	.short	0x0010


	//----- nvinfo : EIATTR_PARAM_CBANK
	.align		4
        /*0058*/ 	.byte	0x04, 0x0a
        /*005a*/ 	.short	(.L_149 - .L_148)
	.align		4
.L_148:
        /*005c*/ 	.word	index@(.nv.constant0._Z11initNullGPUPiii)
        /*0060*/ 	.short	0x0380
        /*0062*/ 	.short	0x0010


	//----- nvinfo : EIATTR_SW_WAR
	.align		4
.L_149:
        /*0064*/ 	.byte	0x04, 0x36
        /*0066*/ 	.short	(.L_151 - .L_150)
.L_150:
        /*0068*/ 	.word	0x00000008
.L_151:


//--------------------- .nv.callgraph             --------------------------
	.section	.nv.callgraph,"",@"SHT_CUDA_CALLGRAPH"
	.align	4
	.sectionentsize	8
	.align		4
        /*0000*/ 	.word	0x00000000
	.align		4
        /*0004*/ 	.word	0xffffffff
	.align		4
        /*0008*/ 	.word	0x00000000
	.align		4
        /*000c*/ 	.word	0xfffffffe
	.align		4
        /*0010*/ 	.word	0x00000000
	.align		4
        /*0014*/ 	.word	0xfffffffd
	.align		4
        /*0018*/ 	.word	0x00000000
	.align		4
        /*001c*/ 	.word	0xfffffffc


//--------------------- .text._Z12transposeGPUPiS_ii --------------------------
	.section	.text._Z12transposeGPUPiS_ii,"ax",@progbits
	.align	128
        .global         _Z12transposeGPUPiS_ii
        .type           _Z12transposeGPUPiS_ii,@function
        .size           _Z12transposeGPUPiS_ii,(.L_x_7 - _Z12transposeGPUPiS_ii)
        .other          _Z12transposeGPUPiS_ii,@"STO_CUDA_ENTRY STV_DEFAULT"
_Z12transposeGPUPiS_ii:
.text._Z12transposeGPUPiS_ii:
[----:B------:R-:W-:Y:S01]  /*0000*/  LDC R1, c[0x0][0x37c] ;  /* 0x0000df00ff017b82 */ /* 0x000fe20000000800 */
[----:B------:R-:W0:Y:S07]  /*0010*/  S2R R0, SR_CTAID.Y ;  /* 0x0000000000007919 */ /* 0x000e2e0000002600 */
[----:B------:R-:W0:Y:S08]  /*0020*/  LDC.64 R2, c[0x0][0x390] ;  /* 0x0000e400ff027b82 */ /* 0x000e300000000a00 */
[----:B------:R-:W1:Y:S01]  /*0030*/  S2UR UR6, SR_CTAID.X ;  /* 0x00000000000679c3 */ /* 0x000e620000002500 */
[----:B0-----:R-:W-:-:S04]  /*0040*/  ISETP.GE.AND P0, PT, R0, R3, PT ;  /* 0x000000030000720c */ /* 0x001fc80003f06270 */
[----:B-1----:R-:W-:-:S13]  /*0050*/  ISETP.LE.OR P0, PT, R2, UR6, P0 ;  /* 0x0000000602007c0c */ /* 0x002fda0008703670 */
[----:B------:R-:W-:Y:S05]  /*0060*/  @P0 EXIT ;  /* 0x000000000000094d */ /* 0x000fea0003800000 */
[----:B------:R-:W0:Y:S01]  /*0070*/  LDC R5, c[0x0][0x374] ;  /* 0x0000dd00ff057b82 */ /* 0x000e220000000800 */
[----:B------:R-:W1:Y:S07]  /*0080*/  LDCU.64 UR4, c[0x0][0x358] ;  /* 0x00006b00ff0477ac */ /* 0x000e6e0008000a00 */
[----:B------:R-:W2:Y:S01]  /*0090*/  LDC.64 R2, c[0x0][0x380] ;  /* 0x0000e000ff027b82 */ /* 0x000ea20000000a00 */
[----:B0-----:R-:W-:-:S04]  /*00a0*/  IMAD R5, R5, UR6, R0 ;  /* 0x0000000605057c24 */ /* 0x001fc8000f8e0200 */
[----:B--2---:R-:W-:-:S03]  /*00b0*/  IMAD.WIDE R2, R5, 0x4, R2 ;  /* 0x0000000405027825 */ /* 0x004fc600078e0202 */
[----:B------:R-:W0:Y:S03]  /*00c0*/  LDC R7, c[0x0][0x370] ;  /* 0x0000dc00ff077b82 */ /* 0x000e260000000800 */
[----:B-1----:R-:W2:Y:S05]  /*00d0*/  LDG.E R3, desc[UR4][R2.64] ;  /* 0x0000000402037981 */ /* 0x002eaa000c1e1900 */
[----:B------:R-:W1:Y:S01]  /*00e0*/  LDC.64 R4, c[0x0][0x388] ;  /* 0x0000e200ff047b82 */ /* 0x000e620000000a00 */
[----:B0-----:R-:W-:-:S04]  /*00f0*/  IMAD R7, R0, R7, UR6 ;  /* 0x0000000600077e24 */ /* 0x001fc8000f8e0207 */
[----:B-1----:R-:W-:-:S05]  /*0100*/  IMAD.WIDE R4, R7, 0x4, R4 ;  /* 0x0000000407047825 */ /* 0x002fca00078e0204 */
[----:B--2---:R-:W-:Y:S01]  /*0110*/  STG.E desc[UR4][R4.64], R3 ;  /* 0x0000000304007986 */ /* 0x004fe2000c101904 */
[----:B------:R-:W-:Y:S05]  /*0120*/  EXIT ;  /* 0x000000000000794d */ /* 0x000fea0003800000 */
.L_x_0:
[----:B------:R-:W-:-:S00]  /*0130*/  BRA `(.L_x_0) ;  /* 0xfffffffc00fc7947 */ /* 0x000fc0000383ffff */
[----:B------:R-:W-:-:S00]  /*0140*/  NOP ;  /* 0x0000000000007918 */ /* 0x000fc00000000000 */
        /* <DEDUP_REMOVED lines=11> */
.L_x_7:


//--------------------- .text._Z6addGPUPiS_S_ii   --------------------------
	.section	.text._Z6addGPUPiS_S_ii,"ax",@progbits
	.align	128
        .global         _Z6addGPUPiS_S_ii
        .type           _Z6addGPUPiS_S_ii,@function
        .size           _Z6addGPUPiS_S_ii,(.L_x_8 - _Z6addGPUPiS_S_ii)
        .other          _Z6addGPUPiS_S_ii,@"STO_CUDA_ENTRY STV_DEFAULT"
_Z6addGPUPiS_S_ii:
.text._Z6addGPUPiS_S_ii:
[----:B------:R-:W-:Y:S01]  /*0000*/  LDC R1, c[0x0][0x37c] ;  /* 0x0000df00ff017b82 */ /* 0x000fe20000000800 */
[----:B------:R-:W0:Y:S07]  /*0010*/  S2R R0, SR_CTAID.Y ;  /* 0x0000000000007919 */ /* 0x000e2e0000002600 */
[----:B------:R-:W0:Y:S08]  /*0020*/  LDC.64 R2, c[0x0][0x398] ;  /* 0x0000e600ff027b82 */ /* 0x000e300000000a00 */
[----:B------:R-:W1:Y:S08]  /*0030*/  S2UR UR4, SR_CTAID.X ;  /* 0x00000000000479c3 */ /* 0x000e700000002500 */
[----:B------:R-:W2:Y:S01]  /*0040*/  LDC R9, c[0x0][0x374] ;  /* 0x0000dd00ff097b82 */ /* 0x000ea20000000800 */
[----:B0-----:R-:W-:-:S04]  /*0050*/  ISETP.GE.AND P0, PT, R0, R3, PT ;  /* 0x000000030000720c */ /* 0x001fc80003f06270 */
[----:B-1----:R-:W-:Y:S01]  /*0060*/  ISETP.LE.OR P0, PT, R2, UR4, P0 ;  /* 0x0000000402007c0c */ /* 0x002fe20008703670 */
[----:B--2---:R-:W-:-:S12]  /*0070*/  IMAD R9, R9, UR4, R0 ;  /* 0x0000000409097c24 */ /* 0x004fd8000f8e0200 */
[----:B------:R-:W-:Y:S05]  /*0080*/  @P0 EXIT ;  /* 0x000000000000094d */ /* 0x000fea0003800000 */
[----:B------:R-:W0:Y:S01]  /*0090*/  LDC.64 R2, c[0x0][0x380] ;  /* 0x0000e000ff027b82 */ /* 0x000e220000000a00 */
[----:B------:R-:W1:Y:S07]  /*00a0*/  LDCU.64 UR4, c[0x0][0x358] ;  /* 0x00006b00ff0477ac */ /* 0x000e6e0008000a00 */
[----:B------:R-:W2:Y:S08]  /*00b0*/  LDC.64 R4, c[0x0][0x388] ;  /* 0x0000e200ff047b82 */ /* 0x000eb00000000a00 */
[----:B------:R-:W3:Y:S01]  /*00c0*/  LDC.64 R6, c[0x0][0x390] ;  /* 0x0000e400ff067b82 */ /* 0x000ee20000000a00 */
[----:B0-----:R-:W-:-:S06]  /*00d0*/  IMAD.WIDE R2, R9, 0x4, R2 ;  /* 0x0000000409027825 */ /* 0x001fcc00078e0202 */
[----:B-1----:R-:W4:Y:S01]  /*00e0*/  LDG.E R2, desc[UR4][R2.64] ;  /* 0x0000000402027981 */ /* 0x002f22000c1e1900 */
[----:B--2---:R-:W-:-:S06]  /*00f0*/  IMAD.WIDE R4, R9, 0x4, R4 ;  /* 0x0000000409047825 */ /* 0x004fcc00078e0204 */
[----:B------:R-:W4:Y:S01]  /*0100*/  LDG.E R5, desc[UR4][R4.64] ;  /* 0x0000000404057981 */ /* 0x000f22000c1e1900 */
[----:B---3--:R-:W-:Y:S01]  /*0110*/  IMAD.WIDE R6, R9, 0x4, R6 ;  /* 0x0000000409067825 */ /* 0x008fe200078e0206 */
[----:B----4-:R-:W-:-:S05]  /*0120*/  IADD3 R9, PT, PT, R2, R5, RZ ;  /* 0x0000000502097210 */ /* 0x010fca0007ffe0ff */
[----:B------:R-:W-:Y:S01]  /*0130*/  STG.E desc[UR4][R6.64], R9 ;  /* 0x0000000906007986 */ /* 0x000fe2000c101904 */
[----:B------:R-:W-:Y:S05]  /*0140*/  EXIT ;  /* 0x000000000000794d */ /* 0x000fea0003800000 */
.L_x_1:
        /* <DEDUP_REMOVED lines=11> */
.L_x_8:


//--------------------- .text._Z18initScalarValueGPUPiiii --------------------------
	.section	.text._Z18initScalarValueGPUPiiii,"ax",@progbits
	.align	128
        .global         _Z18initScalarValueGPUPiiii
        .type           _Z18initScalarValueGPUPiiii,@function
        .size           _Z18initScalarValueGPUPiiii,(.L_x_9 - _Z18initScalarValueGPUPiiii)
        .other          _Z18initScalarValueGPUPiiii,@"STO_CUDA_ENTRY STV_DEFAULT"
_Z18initScalarValueGPUPiiii:
.text._Z18initScalarValueGPUPiiii:
[----:B------:R-:W-:Y:S01]  /*0000*/  LDC R1, c[0x0][0x37c] ;  /* 0x0000df00ff017b82 */ /* 0x000fe20000000800 */
[----:B------:R-:W0:Y:S07]  /*0010*/  S2R R0, SR_CTAID.Y ;  /* 0x0000000000007919 */ /* 0x000e2e0000002600 */
[----:B------:R-:W0:Y:S08]  /*0020*/  LDC.64 R2, c[0x0][0x388] ;  /* 0x0000e200ff027b82 */ /* 0x000e300000000a00 */
[----:B------:R-:W1:Y:S01]  /*0030*/  S2UR UR4, SR_CTAID.X ;  /* 0x00000000000479c3 */ /* 0x000e620000002500 */
[----:B0-----:R-:W-:-:S04]  /*0040*/  ISETP.GE.AND P0, PT, R0, R3, PT ;  /* 0x000000030000720c */ /* 0x001fc80003f06270 */
[----:B-1----:R-:W-:-:S13]  /*0050*/  ISETP.LE.OR P0, PT, R2, UR4, P0 ;  /* 0x0000000402007c0c */ /* 0x002fda0008703670 */
[----:B------:R-:W-:Y:S05]  /*0060*/  @P0 EXIT ;  /* 0x000000000000094d */ /* 0x000fea0003800000 */
[----:B------:R-:W-:Y:S01]  /*0070*/  ISETP.NE.AND P0, PT, R0, UR4, PT ;  /* 0x0000000400007c0c */ /* 0x000fe2000bf05270 */
[----:B------:R-:W0:Y:S01]  /*0080*/  LDC R5, c[0x0][0x374] ;  /* 0x0000dd00ff057b82 */ /* 0x000e220000000800 */
[----:B------:R-:W1:Y:S11]  /*0090*/  LDCU.64 UR6, c[0x0][0x358] ;  /* 0x00006b00ff0677ac */ /* 0x000e760008000a00 */
[----:B------:R-:W2:Y:S08]  /*00a0*/  @!P0 LDC.64 R2, c[0x0][0x380] ;  /* 0x0000e000ff028b82 */ /* 0x000eb00000000a00 */
[----:B------:R-:W1:Y:S01]  /*00b0*/  @!P0 LDC R7, c[0x0][0x390] ;  /* 0x0000e400ff078b82 */ /* 0x000e620000000800 */
[----:B0-----:R-:W-:-:S04]  /*00c0*/  IMAD R5, R5, UR4, R0 ;  /* 0x0000000405057c24 */ /* 0x001fc8000f8e0200 */
[----:B--2---:R-:W-:-:S05]  /*00d0*/  @!P0 IMAD.WIDE R2, R5, 0x4, R2 ;  /* 0x0000000405028825 */ /* 0x004fca00078e0202 */
[----:B-1----:R0:W-:Y:S01]  /*00e0*/  @!P0 STG.E desc[UR6][R2.64], R7 ;  /* 0x0000000702008986 */ /* 0x0021e2000c101906 */
[----:B------:R-:W-:Y:S05]  /*00f0*/  @!P0 EXIT ;  /* 0x000000000000894d */ /* 0x000fea0003800000 */
[----:B0-----:R-:W0:Y:S02]  /*0100*/  LDC.64 R2, c[0x0][0x380] ;  /* 0x0000e000ff027b82 */ /* 0x001e240000000a00 */
[----:B0-----:R-:W-:-:S05]  /*0110*/  IMAD.WIDE R2, R5, 0x4, R2 ;  /* 0x0000000405027825 */ /* 0x001fca00078e0202 */
[----:B------:R-:W-:Y:S01]  /*0120*/  STG.E desc[UR6][R2.64], RZ ;  /* 0x000000ff02007986 */ /* 0x000fe2000c101906 */
[----:B------:R-:W-:Y:S05]  /*0130*/  EXIT ;  /* 0x000000000000794d */ /* 0x000fea0003800000 */
.L_x_2:
        /* <DEDUP_REMOVED lines=12> */
.L_x_9:


//--------------------- .text._Z27initUpperTriangularValueGPUPiiii --------------------------
	.section	.text._Z27initUpperTriangularValueGPUPiiii,"ax",@progbits
	.align	128
        .global         _Z27initUpperTriangularValueGPUPiiii
        .type           _Z27initUpperTriangularValueGPUPiiii,@function
        .size           _Z27initUpperTriangularValueGPUPiiii,(.L_x_10 - _Z27initUpperTriangularValueGPUPiiii)
        .other          _Z27initUpperTriangularValueGPUPiiii,@"STO_CUDA_ENTRY STV_DEFAULT"
_Z27initUpperTriangularValueGPUPiiii:
.text._Z27initUpperTriangularValueGPUPiiii:
[----:B------:R-:W-:Y:S01]  /*0000*/  LDC R1, c[0x0][0x37c] ;  /* 0x0000df00ff017b82 */ /* 0x000fe20000000800 */
[----:B------:R-:W0:Y:S07]  /*0010*/  S2R R0, SR_CTAID.Y ;  /* 0x0000000000007919 */ /* 0x000e2e0000002600 */
[----:B------:R-:W0:Y:S08]  /*0020*/  LDC.64 R2, c[0x0][0x388] ;  /* 0x0000e200ff027b82 */ /* 0x000e300000000a00 */
[----:B------:R-:W1:Y:S01]  /*0030*/  S2UR UR4, SR_CTAID.X ;  /* 0x00000000000479c3 */ /* 0x000e620000002500 */
[----:B0-----:R-:W-:-:S04]  /*0040*/  ISETP.GE.AND P0, PT, R0, R3, PT ;  /* 0x000000030000720c */ /* 0x001fc80003f06270 */
[----:B-1----:R-:W-:-:S13]  /*0050*/  ISETP.LE.OR P0, PT, R2, UR4, P0 ;  /* 0x0000000402007c0c */ /* 0x002fda0008703670 */
[----:B------:R-:W-:Y:S05]  /*0060*/  @P0 EXIT ;  /* 0x000000000000094d */ /* 0x000fea0003800000 */
[----:B------:R-:W-:Y:S01]  /*0070*/  ISETP.LT.U32.AND P0, PT, R0, UR4, PT ;  /* 0x0000000400007c0c */ /* 0x000fe2000bf01070 */
[----:B------:R-:W0:Y:S01]  /*0080*/  LDC R5, c[0x0][0x374] ;  /* 0x0000dd00ff057b82 */ /* 0x000e220000000800 */
[----:B------:R-:W1:Y:S11]  /*0090*/  LDCU.64 UR6, c[0x0][0x358] ;  /* 0x00006b00ff0677ac */ /* 0x000e760008000a00 */
[----:B------:R-:W2:Y:S01]  /*00a0*/  @P0 LDC.64 R2, c[0x0][0x380] ;  /* 0x0000e000ff020b82 */ /* 0x000ea20000000a00 */
[----:B0-----:R-:W-:-:S04]  /*00b0*/  IMAD R5, R5, UR4, R0 ;  /* 0x0000000405057c24 */ /* 0x001fc8000f8e0200 */
[----:B--2---:R-:W-:-:S05]  /*00c0*/  @P0 IMAD.WIDE R2, R5, 0x4, R2 ;  /* 0x0000000405020825 */ /* 0x004fca00078e0202 */
[----:B-1----:R0:W-:Y:S01]  /*00d0*/  @P0 STG.E desc[UR6][R2.64], RZ ;  /* 0x000000ff02000986 */ /* 0x0021e2000c101906 */
[----:B------:R-:W-:Y:S05]  /*00e0*/  @P0 EXIT ;  /* 0x000000000000094d */ /* 0x000fea0003800000 */
[----:B0-----:R-:W0:Y:S08]  /*00f0*/  LDC.64 R2, c[0x0][0x380] ;  /* 0x0000e000ff027b82 */ /* 0x001e300000000a00 */
[----:B------:R-:W1:Y:S01]  /*0100*/  LDC R7, c[0x0][0x390] ;  /* 0x0000e400ff077b82 */ /* 0x000e620000000800 */
[----:B0-----:R-:W-:-:S05]  /*0110*/  IMAD.WIDE R2, R5, 0x4, R2 ;  /* 0x0000000405027825 */ /* 0x001fca00078e0202 */
[----:B-1----:R-:W-:Y:S01]  /*0120*/  STG.E desc[UR6][R2.64], R7 ;  /* 0x0000000702007986 */ /* 0x002fe2000c101906 */
[----:B------:R-:W-:Y:S05]  /*0130*/  EXIT ;  /* 0x000000000000794d */ /* 0x000fea0003800000 */
.L_x_3:
        /* <DEDUP_REMOVED lines=12> */
.L_x_10:


//--------------------- .text._Z15initIdentityGPUPiii --------------------------
	.section	.text._Z15initIdentityGPUPiii,"ax",@progbits
	.align	128
        .global         _Z15initIdentityGPUPiii
        .type           _Z15initIdentityGPUPiii,@function
        .size           _Z15initIdentityGPUPiii,(.L_x_11 - _Z15initIdentityGPUPiii)
        .other          _Z15initIdentityGPUPiii,@"STO_CUDA_ENTRY STV_DEFAULT"
_Z15initIdentityGPUPiii:
.text._Z15initIdentityGPUPiii:
        /* <DEDUP_REMOVED lines=10> */
[----:B------:R-:W2:Y:S01]  /*00a0*/  @!P0 LDC.64 R2, c[0x0][0x380] ;  /* 0x0000e000ff028b82 */ /* 0x000ea20000000a00 */
[----:B------:R-:W-:Y:S01]  /*00b0*/  @!P0 MOV R7, 0x1 ;  /* 0x0000000100078802 */ /* 0x000fe20000000f00 */
        /* <DEDUP_REMOVED lines=8> */
.L_x_4:
        /* <DEDUP_REMOVED lines=12> */
.L_x_11:


//--------------------- .text._Z12initValueGPUPiiii --------------------------
	.section	.text._Z12initValueGPUPiiii,"ax",@progbits
	.align	128
        .global         _Z12initValueGPUPiiii
        .type           _Z12initValueGPUPiiii,@function
        .size           _Z12initValueGPUPiiii,(.L_x_12 - _Z12initValueGPUPiiii)
        .other          _Z12initValueGPUPiiii,@"STO_CUDA_ENTRY STV_DEFAULT"
_Z12initValueGPUPiiii:
.text._Z12initValueGPUPiiii:
        /* <DEDUP_REMOVED lines=11> */
[----:B------:R-:W1:Y:S01]  /*00b0*/  LDC R7, c[0x0][0x390] ;  /* 0x0000e400ff077b82 */ /* 0x000e620000000800 */
[----:B0-----:R-:W-:-:S05]  /*00c0*/  IMAD.WIDE R2, R5, 0x4, R2 ;  /* 0x0000000405027825 */ /* 0x001fca00078e0202 */
[----:B-1----:R-:W-:Y:S01]  /*00d0*/  STG.E desc[UR4][R2.64], R7 ;  /* 0x0000000702007986 */ /* 0x002fe2000c101904 */
[----:B------:R-:W-:Y:S05]  /*00e0*/  EXIT ;  /* 0x000000000000794d */ /* 0x000fea0003800000 */
.L_x_5:
        /* <DEDUP_REMOVED lines=9> */
.L_x_12:


//--------------------- .text._Z11initNullGPUPiii --------------------------
	.section	.text._Z11initNullGPUPiii,"ax",@progbits
	.align	128
        .global         _Z11initNullGPUPiii
        .type           _Z11initNullGPUPiii,@function
        .size           _Z11initNullGPUPiii,(.L_x_13 - _Z11initNullGPUPiii)
        .other          _Z11initNullGPUPiii,@"STO_CUDA_ENTRY STV_DEFAULT"
_Z11initNullGPUPiii:
.text._Z11initNullGPUPiii:
        /* <DEDUP_REMOVED lines=10> */
[----:B------:R-:W1:Y:S01]  /*00a0*/  LDCU.64 UR4, c[0x0][0x358] ;  /* 0x00006b00ff0477ac */ /* 0x000e620008000a00 */
[----:B0-----:R-:W-:-:S05]  /*00b0*/  IMAD.WIDE R2, R5, 0x4, R2 ;  /* 0x0000000405027825 */ /* 0x001fca00078e0202 */
[----:B-1----:R-:W-:Y:S01]  /*00c0*/  STG.E desc[UR4][R2.64], RZ ;  /* 0x000000ff02007986 */ /* 0x002fe2000c101904 */
[----:B------:R-:W-:Y:S05]  /*00d0*/  EXIT ;  /* 0x000000000000794d */ /* 0x000fea0003800000 */
.L_x_6:
        /* <DEDUP_REMOVED lines=10> */
.L_x_13:


//--------------------- .nv.shared.reserved.0     --------------------------
	.section	.nv.shared.reserved.0,"aw",@nobits
	.weak		__nv_reservedSMEM_offset_0_alias
	.size		__nv_reservedSMEM_offset_0_alias, 0, 64
	.other		__nv_reservedSMEM_offset_0_alias,@"STO_CUDA_RESERVED_SHARED STV_DEFAULT"
__nv_reservedSMEM_offset_0_alias:
	.zero		0
	.zero		64


//--------------------- .nv.constant0._Z12transposeGPUPiS_ii --------------------------
	.section	.nv.constant0._Z12transposeGPUPiS_ii,"a",@progbits
	.sectionflags	@""
	.align	4
.nv.constant0._Z12transposeGPUPiS_ii:
	.zero		920


//--------------------- .nv.constant0._Z6addGPUPiS_S_ii --------------------------
	.section	.nv.constant0._Z6addGPUPiS_S_ii,"a",@progbits
	.sectionflags	@""
	.align	4
.nv.constant0._Z6addGPUPiS_S_ii:
	.zero		928


//--------------------- .nv.constant0._Z18initScalarValueGPUPiiii --------------------------
	.section	.nv.constant0._Z18initScalarValueGPUPiiii,"a",@progbits
	.sectionflags	@""
	.align	4
.nv.constant0._Z18initScalarValueGPUPiiii:
	.zero		916


//--------------------- .nv.constant0._Z27initUpperTriangularValueGPUPiiii --------------------------
	.section	.nv.constant0._Z27initUpperTriangularValueGPUPiiii,"a",@progbits
	.sectionflags	@""
	.align	4
.nv.constant0._Z27initUpperTriangularValueGPUPiiii:
	.zero		916


//--------------------- .nv.constant0._Z15initIdentityGPUPiii --------------------------
	.section	.nv.constant0._Z15initIdentityGPUPiii,"a",@progbits
	.sectionflags	@""
	.align	4
.nv.constant0._Z15initIdentityGPUPiii:
	.zero		912


//--------------------- .nv.constant0._Z12initValueGPUPiiii --------------------------
	.section	.nv.constant0._Z12initValueGPUPiiii,"a",@progbits
	.sectionflags	@""
	.align	4
.nv.constant0._Z12initValueGPUPiiii:
	.zero		916


//--------------------- .nv.constant0._Z11initNullGPUPiii --------------------------
	.section	.nv.constant0._Z11initNullGPUPiii,"a",@progbits
	.sectionflags	@""
	.align	4
.nv.constant0._Z11initNullGPUPiii:
	.zero		912


//--------------------- SYMBOLS --------------------------

	.type		.nv.reservedSmem.offset0,@object
	.size		.nv.reservedSmem.offset0,0x4
